//
// Generated by NVIDIA NVVM Compiler
//
// Compiler Build ID: CL-36424714
// Cuda compilation tools, release 13.0, V13.0.88
// Based on NVVM 20.0.0
//

.version 9.0
.target sm_100
.address_size 64

	// .globl	_Z3gpuP4HASHS0_Pc

.visible .entry _Z3gpuP4HASHS0_Pc(
	.param .u64 .ptr .align 1 _Z3gpuP4HASHS0_Pc_param_0,
	.param .u64 .ptr .align 1 _Z3gpuP4HASHS0_Pc_param_1,
	.param .u64 .ptr .align 1 _Z3gpuP4HASHS0_Pc_param_2
)
{
	.reg .pred 	%p<10>;
	.reg .b16 	%rs<2>;
	.reg .b32 	%r<17>;
	.reg .b64 	%rd<13>;
	.reg .b64 	%fd<11>;

	ld.param.u64 	%rd7, [_Z3gpuP4HASHS0_Pc_param_0];
	ld.param.u64 	%rd8, [_Z3gpuP4HASHS0_Pc_param_1];
	ld.param.u64 	%rd9, [_Z3gpuP4HASHS0_Pc_param_2];
	mov.u32 	%r8, %ctaid.x;
	mov.u32 	%r9, %ntid.x;
	mov.u32 	%r10, %tid.x;
	mad.lo.s32 	%r15, %r8, %r9, %r10;
	mov.u32 	%r11, %ctaid.y;
	mov.u32 	%r12, %ntid.y;
	mov.u32 	%r13, %tid.y;
	mad.lo.s32 	%r2, %r11, %r12, %r13;
	mov.u32 	%r14, %nctaid.x;
	mul.lo.s32 	%r3, %r9, %r14;
	setp.gt.s32 	%p1, %r15, 22739;
	@%p1 bra 	$L__BB0_12;
	cvta.to.global.u64 	%rd1, %rd7;
	cvta.to.global.u64 	%rd2, %rd8;
	cvta.to.global.u64 	%rd3, %rd9;
$L__BB0_2:
	setp.gt.u32 	%p2, %r2, 22739;
	@%p2 bra 	$L__BB0_11;
	cvt.s64.s32 	%rd10, %r15;
	mul.wide.s32 	%rd11, %r15, 40;
	add.s64 	%rd4, %rd1, %rd11;
	add.s64 	%rd5, %rd3, %rd10;
	mov.u32 	%r16, %r2;
$L__BB0_4:
	mul.wide.s32 	%rd12, %r16, 40;
	add.s64 	%rd6, %rd2, %rd12;
	ld.global.f64 	%fd1, [%rd4];
	ld.global.f64 	%fd2, [%rd6];
	setp.neu.f64 	%p3, %fd1, %fd2;
	@%p3 bra 	$L__BB0_10;
	ld.global.f64 	%fd3, [%rd4+8];
	ld.global.f64 	%fd4, [%rd6+8];
	setp.neu.f64 	%p4, %fd3, %fd4;
	@%p4 bra 	$L__BB0_10;
	ld.global.f64 	%fd5, [%rd4+16];
	ld.global.f64 	%fd6, [%rd6+16];
	setp.neu.f64 	%p5, %fd5, %fd6;
	@%p5 bra 	$L__BB0_10;
	ld.global.f64 	%fd7, [%rd4+24];
	ld.global.f64 	%fd8, [%rd6+24];
	setp.neu.f64 	%p6, %fd7, %fd8;
	@%p6 bra 	$L__BB0_10;
	ld.global.f64 	%fd9, [%rd4+32];
	ld.global.f64 	%fd10, [%rd6+32];
	setp.neu.f64 	%p7, %fd9, %fd10;
	@%p7 bra 	$L__BB0_10;
	mov.b16 	%rs1, 1;
	st.global.u8 	[%rd5], %rs1;
$L__BB0_10:
	add.s32 	%r16, %r16, %r3;
	setp.lt.s32 	%p8, %r16, 22740;
	@%p8 bra 	$L__BB0_4;
$L__BB0_11:
	add.s32 	%r15, %r15, %r3;
	setp.lt.s32 	%p9, %r15, 22740;
	@%p9 bra 	$L__BB0_2;
$L__BB0_12:
	ret;

}


// ===== COMPILED SASS (sm_100) =====

	.target	sm_100

	.elftype	@"ET_EXEC"


//--------------------- .note.nv.tkinfo           --------------------------
	.section	.note.nv.tkinfo,"",@"SHT_NOTE"
	.sectionflags	@"SHF_NOTE_NV_TKINFO"
	.tkinfo
        /*0018*/ 	.word	0x00000002
        /*0030*/ 	.string	""
        /*0030*/ 	.string	"ptxas"
        /*0030*/ 	.string	"Cuda compilation tools, release 13.0, V13.0.88"
        /*0030*/ 	.string	"Build cuda_13.0.r13.0/compiler.36424714_0"
        /*0030*/ 	.string	"-arch sm_100 -m 64 "



//--------------------- .note.nv.cuinfo           --------------------------
	.section	.note.nv.cuinfo,"",@"SHT_NOTE"
	.sectionflags	@"SHF_NOTE_NV_CUINFO"
        /*0018*/ 	.short	0x0002
        /*001a*/ 	.short	0x0064
        /*001c*/ 	.short	0x0082
	.zero		2


//--------------------- .nv.info                  --------------------------
	.section	.nv.info,"",@"SHT_CUDA_INFO"
	.align	4


	//----- nvinfo : EIATTR_REGCOUNT
	.align		4
        /*0000*/ 	.byte	0x04, 0x2f
        /*0002*/ 	.short	(.L_1 - .L_0)
	.align		4
.L_0:
        /*0004*/ 	.word	index@(_Z3gpuP4HASHS0_Pc)
        /*0008*/ 	.word	0x00000014


	//----- nvinfo : EIATTR_FRAME_SIZE
	.align		4
.L_1:
        /*000c*/ 	.byte	0x04, 0x11
        /*000e*/ 	.short	(.L_3 - .L_2)
	.align		4
.L_2:
        /*0010*/ 	.word	index@(_Z3gpuP4HASHS0_Pc)
        /*0014*/ 	.word	0x00000000


	//----- nvinfo : EIATTR_MIN_STACK_SIZE
	.align		4
.L_3:
        /*0018*/ 	.byte	0x04, 0x12
        /*001a*/ 	.short	(.L_5 - .L_4)
	.align		4
.L_4:
        /*001c*/ 	.word	index@(_Z3gpuP4HASHS0_Pc)
        /*0020*/ 	.word	0x00000000
.L_5:


//--------------------- .nv.compat                --------------------------
	.section	.nv.compat,"",@"SHT_CUDA_COMPAT_INFO"
	.align	4
        /*0000*/ 	.byte	0x02, 0x09, 0x00, 0x00, 0x02, 0x02, 0x01, 0x00, 0x02, 0x05, 0x05, 0x00, 0x03, 0x07, 0x01, 0x01
        /*0010*/ 	.byte	0x02, 0x03, 0x00, 0x00, 0x02, 0x06, 0x01, 0x00, 0x04, 0x0b, 0x08, 0x00, 0x01, 0x00, 0x00, 0x00
        /*0020*/ 	.byte	0x00, 0x00, 0x00, 0x00


//--------------------- .nv.info._Z3gpuP4HASHS0_Pc --------------------------
	.section	.nv.info._Z3gpuP4HASHS0_Pc,"",@"SHT_CUDA_INFO"
	.sectionflags	@""
	.align	4


	//----- nvinfo : EIATTR_CUDA_API_VERSION
	.align		4
        /*0000*/ 	.byte	0x04, 0x37
        /*0002*/ 	.short	(.L_7 - .L_6)
.L_6:
        /*0004*/ 	.word	0x00000082


	//----- nvinfo : EIATTR_KPARAM_INFO
	.align		4
.L_7:
        /*0008*/ 	.byte	0x04, 0x17
        /*000a*/ 	.short	(.L_9 - .L_8)
.L_8:
        /*000c*/ 	.word	0x00000000
        /*0010*/ 	.short	0x0002
        /*0012*/ 	.short	0x0010
        /*0014*/ 	.byte	0x00, 0xf5, 0x21, 0x00


	//----- nvinfo : EIATTR_KPARAM_INFO
	.align		4
.L_9:
        /*0018*/ 	.byte	0x04, 0x17
        /*001a*/ 	.short	(.L_11 - .L_10)
.L_10:
        /*001c*/ 	.word	0x00000000
        /*0020*/ 	.short	0x0001
        /*0022*/ 	.short	0x0008
        /*0024*/ 	.byte	0x00, 0xf5, 0x21, 0x00


	//----- nvinfo : EIATTR_KPARAM_INFO
	.align		4
.L_11:
        /*0028*/ 	.byte	0x04, 0x17
        /*002a*/ 	.short	(.L_13 - .L_12)
.L_12:
        /*002c*/ 	.word	0x00000000
        /*0030*/ 	.short	0x0000
        /*0032*/ 	.short	0x0000
        /*0034*/ 	.byte	0x00, 0xf5, 0x21, 0x00


	//----- nvinfo : EIATTR_SPARSE_MMA_MASK
	.align		4
.L_13:
        /*0038*/ 	.byte	0x03, 0x50
        /*003a*/ 	.short	0x0000


	//----- nvinfo : EIATTR_MAXREG_COUNT
	.align		4
        /*003c*/ 	.byte	0x03, 0x1b
        /*003e*/ 	.short	0x00ff


	//----- nvinfo : EIATTR_MERCURY_ISA_VERSION
	.align		4
        /*0040*/ 	.byte	0x03, 0x5f
        /*0042*/ 	.short	0x0101


	//----- nvinfo : EIATTR_VRC_CTA_INIT_COUNT
	.align		4
        /*0044*/ 	.byte	0x02, 0x4a
	.zero		1
	.zero		1


	//----- nvinfo : EIATTR_EXIT_INSTR_OFFSETS
	.align		4
        /*0048*/ 	.byte	0x04, 0x1c
        /*004a*/ 	.short	(.L_15 - .L_14)


	//   ....[0]....
.L_14:
        /*004c*/ 	.word	0x000000c0


	//   ....[1]....
        /*0050*/ 	.word	0x00000380


	//----- nvinfo : EIATTR_CRS_STACK_SIZE
	.align		4
.L_15:
        /*0054*/ 	.byte	0x04, 0x1e
        /*0056*/ 	.short	(.L_17 - .L_16)
.L_16:
        /*0058*/ 	.word	0x00000000


	//----- nvinfo : EIATTR_CBANK_PARAM_SIZE
	.align		4
.L_17:
        /*005c*/ 	.byte	0x03, 0x19
        /*005e*/ 	.short	0x0018


	//----- nvinfo : EIATTR_PARAM_CBANK
	.align		4
        /*0060*/ 	.byte	0x04, 0x0a
        /*0062*/ 	.short	(.L_19 - .L_18)
	.align		4
.L_18:
        /*0064*/ 	.word	index@(.nv.constant0._Z3gpuP4HASHS0_Pc)
        /*0068*/ 	.short	0x0380
        /*006a*/ 	.short	0x0018


	//----- nvinfo : EIATTR_SW_WAR
	.align		4
.L_19:
        /*006c*/ 	.byte	0x04, 0x36
        /*006e*/ 	.short	(.L_21 - .L_20)
.L_20:
        /*0070*/ 	.word	0x00000008
.L_21:


//--------------------- .nv.callgraph             --------------------------
	.section	.nv.callgraph,"",@"SHT_CUDA_CALLGRAPH"
	.align	4
	.sectionentsize	8
	.align		4
        /*0000*/ 	.word	0x00000000
	.align		4
        /*0004*/ 	.word	0xffffffff
	.align		4
        /*0008*/ 	.word	0x00000000
	.align		4
        /*000c*/ 	.word	0xfffffffe
	.align		4
        /*0010*/ 	.word	0x00000000
	.align		4
        /*0014*/ 	.word	0xfffffffd
	.align		4
        /*0018*/ 	.word	0x00000000
	.align		4
        /*001c*/ 	.word	0xfffffffc


//--------------------- .text._Z3gpuP4HASHS0_Pc   --------------------------
	.section	.text._Z3gpuP4HASHS0_Pc,"ax",@progbits
	.align	128
        .global         _Z3gpuP4HASHS0_Pc
        .type           _Z3gpuP4HASHS0_Pc,@function
        .size           _Z3gpuP4HASHS0_Pc,(.L_x_7 - _Z3gpuP4HASHS0_Pc)
        .other          _Z3gpuP4HASHS0_Pc,@"STO_CUDA_ENTRY STV_DEFAULT"
_Z3gpuP4HASHS0_Pc:
.text._Z3gpuP4HASHS0_Pc:
[----:B------:R-:W-:Y:S01]  /*0000*/  LDC R1, c[0x0][0x37c] ;  /* 0x0000df00ff017b82 */ /* 0x000fe20000000800 */
[----:B------:R-:W0:Y:S07]  /*0010*/  S2R R11, SR_TID.X ;  /* 0x00000000000b7919 */ /* 0x000e2e0000002100 */
[----:B------:R-:W0:Y:S01]  /*0020*/  S2UR UR4, SR_CTAID.X ;  /* 0x00000000000479c3 */ /* 0x000e220000002500 */
[----:B------:R-:W1:Y:S07]  /*0030*/  S2R R3, SR_TID.Y ;  /* 0x0000000000037919 */ /* 0x000e6e0000002200 */
[----:B------:R-:W0:Y:S08]  /*0040*/  LDC R10, c[0x0][0x360] ;  /* 0x0000d800ff0a7b82 */ /* 0x000e300000000800 */
[----:B------:R-:W1:Y:S08]  /*0050*/  S2UR UR5, SR_CTAID.Y ;  /* 0x00000000000579c3 */ /* 0x000e700000002600 */
[----:B------:R-:W1:Y:S01]  /*0060*/  LDC R0, c[0x0][0x364] ;  /* 0x0000d900ff007b82 */ /* 0x000e620000000800 */
[----:B------:R-:W2:Y:S01]  /*0070*/  LDCU UR6, c[0x0][0x370] ;  /* 0x00006e00ff0677ac */ /* 0x000ea20008000800 */
[----:B0-----:R-:W-:-:S05]  /*0080*/  IMAD R11, R10, UR4, R11 ;  /* 0x000000040a0b7c24 */ /* 0x001fca000f8e020b */
[----:B------:R-:W-:Y:S01]  /*0090*/  ISETP.GT.AND P0, PT, R11, 0x58d3, PT ;  /* 0x000058d30b00780c */ /* 0x000fe20003f04270 */
[----:B--2---:R-:W-:Y:S02]  /*00a0*/  IMAD R10, R10, UR6, RZ ;  /* 0x000000060a0a7c24 */ /* 0x004fe4000f8e02ff */
[----:B-1----:R-:W-:-:S10]  /*00b0*/  IMAD R0, R0, UR5, R3 ;  /* 0x0000000500007c24 */ /* 0x002fd4000f8e0203 */
[----:B------:R-:W-:Y:S05]  /*00c0*/  @P0 EXIT ;  /* 0x000000000000094d */ /* 0x000fea0003800000 */
[----:B------:R-:W0:Y:S02]  /*00d0*/  LDCU.64 UR4, c[0x0][0x358] ;  /* 0x00006b00ff0477ac */ /* 0x000e240008000a00 */
.L_x_5:
[----:B------:R-:W-:Y:S01]  /*00e0*/  ISETP.GT.U32.AND P0, PT, R0, 0x58d3, PT ;  /* 0x000058d30000780c */ /* 0x000fe20003f04070 */
[----:B------:R-:W-:-:S12]  /*00f0*/  BSSY.RECONVERGENT B0, `(.L_x_0) ;  /* 0x0000025000007945 */ /* 0x000fd80003800200 */
[----:B------:R-:W-:Y:S05]  /*0100*/  @P0 BRA `(.L_x_1) ;  /* 0x00000000008c0947 */ /* 0x000fea0003800000 */
[----:B------:R-:W1:Y:S01]  /*0110*/  LDC.64 R6, c[0x0][0x380] ;  /* 0x0000e000ff067b82 */ /* 0x000e620000000a00 */
[----:B------:R-:W2:Y:S01]  /*0120*/  LDCU.64 UR6, c[0x0][0x390] ;  /* 0x00007200ff0677ac */ /* 0x000ea20008000a00 */
[----:B------:R-:W-:-:S06]  /*0130*/  IMAD.MOV.U32 R13, RZ, RZ, R0 ;  /* 0x000000ffff0d7224 */ /* 0x000fcc00078e0000 */
[----:B------:R-:W3:Y:S01]  /*0140*/  LDC.64 R2, c[0x0][0x388] ;  /* 0x0000e200ff027b82 */ /* 0x000ee20000000a00 */
[----:B--2---:R-:W-:-:S04]  /*0150*/  IADD3 R4, P0, PT, R11, UR6, RZ ;  /* 0x000000060b047c10 */ /* 0x004fc8000ff1e0ff */
[C---:B------:R-:W-:Y:S01]  /*0160*/  LEA.HI.X.SX32 R5, R11.reuse, UR7, 0x1, P0 ;  /* 0x000000070b057c11 */ /* 0x040fe200080f0eff */
[----:B-1----:R-:W-:-:S08]  /*0170*/  IMAD.WIDE R6, R11, 0x28, R6 ;  /* 0x000000280b067825 */ /* 0x002fd000078e0206 */
.L_x_4:
[----:B0--3--:R-:W-:Y:S01]  /*0180*/  IMAD.WIDE R8, R13, 0x28, R2 ;  /* 0x000000280d087825 */ /* 0x009fe200078e0202 */
[----:B0-----:R-:W2:Y:S04]  /*0190*/  LDG.E.64 R14, desc[UR4][R6.64] ;  /* 0x00000004060e7981 */ /* 0x001ea8000c1e1b00 */
[----:B------:R-:W2:Y:S01]  /*01a0*/  LDG.E.64 R16, desc[UR4][R8.64] ;  /* 0x0000000408107981 */ /* 0x000ea2000c1e1b00 */
[----:B------:R-:W-:Y:S01]  /*01b0*/  IMAD.IADD R13, R10, 0x1, R13 ;  /* 0x000000010a0d7824 */ /* 0x000fe200078e020d */
[----:B------:R-:W-:Y:S04]  /*01c0*/  BSSY.RECONVERGENT B1, `(.L_x_2) ;  /* 0x0000016000017945 */ /* 0x000fe80003800200 */
[----:B------:R-:W-:Y:S01]  /*01d0*/  ISETP.GE.AND P0, PT, R13, 0x58d4, PT ;  /* 0x000058d40d00780c */ /* 0x000fe20003f06270 */
[----:B--2---:R-:W-:-:S14]  /*01e0*/  DSETP.NEU.AND P1, PT, R14, R16, PT ;  /* 0x000000100e00722a */ /* 0x004fdc0003f2d000 */
[----:B------:R-:W-:Y:S05]  /*01f0*/  @P1 BRA `(.L_x_3) ;  /* 0x0000000000481947 */ /* 0x000fea0003800000 */
[----:B------:R-:W2:Y:S04]  /*0200*/  LDG.E.64 R14, desc[UR4][R6.64+0x8] ;  /* 0x00000804060e7981 */ /* 0x000ea8000c1e1b00 */
[----:B------:R-:W2:Y:S02]  /*0210*/  LDG.E.64 R16, desc[UR4][R8.64+0x8] ;  /* 0x0000080408107981 */ /* 0x000ea4000c1e1b00 */
        /* <DEDUP_REMOVED lines=11> */
[----:B------:R-:W2:Y:S01]  /*02d0*/  LDG.E.64 R14, desc[UR4][R6.64+0x20] ;  /* 0x00002004060e7981 */ /* 0x000ea2000c1e1b00 */
[----:B------:R-:W-:Y:S01]  /*02e0*/  MOV R12, 0x1 ;  /* 0x00000001000c7802 */ /* 0x000fe20000000f00 */
[----:B--2---:R-:W-:-:S14]  /*02f0*/  DSETP.NEU.AND P1, PT, R14, R8, PT ;  /* 0x000000080e00722a */ /* 0x004fdc0003f2d000 */
[----:B------:R-:W-:-:S05]  /*0300*/  @!P1 PRMT R9, R12, 0x7610, R9 ;  /* 0x000076100c099816 */ /* 0x000fca0000000009 */
[----:B------:R0:W-:Y:S02]  /*0310*/  @!P1 STG.E.U8 desc[UR4][R4.64], R9 ;  /* 0x0000000904009986 */ /* 0x0001e4000c101104 */
.L_x_3:
[----:B------:R-:W-:Y:S05]  /*0320*/  BSYNC.RECONVERGENT B1 ;  /* 0x0000000000017941 */ /* 0x000fea0003800200 */
.L_x_2:
[----:B------:R-:W-:Y:S05]  /*0330*/  @!P0 BRA `(.L_x_4) ;  /* 0xfffffffc00908947 */ /* 0x000fea000383ffff */
.L_x_1:
[----:B0-----:R-:W-:Y:S05]  /*0340*/  BSYNC.RECONVERGENT B0 ;  /* 0x0000000000007941 */ /* 0x001fea0003800200 */
.L_x_0:
[----:B------:R-:W-:-:S05]  /*0350*/  IMAD.IADD R11, R10, 0x1, R11 ;  /* 0x000000010a0b7824 */ /* 0x000fca00078e020b */
[----:B------:R-:W-:-:S13]  /*0360*/  ISETP.GE.AND P0, PT, R11, 0x58d4, PT ;  /* 0x000058d40b00780c */ /* 0x000fda0003f06270 */
[----:B------:R-:W-:Y:S05]  /*0370*/  @!P0 BRA `(.L_x_5) ;  /* 0xfffffffc00588947 */ /* 0x000fea000383ffff */
[----:B------:R-:W-:Y:S05]  /*0380*/  EXIT ;  /* 0x000000000000794d */ /* 0x000fea0003800000 */
.L_x_6:
[----:B------:R-:W-:-:S00]  /*0390*/  BRA `(.L_x_6) ;  /* 0xfffffffc00fc7947 */ /* 0x000fc0000383ffff */
[----:B------:R-:W-:-:S00]  /*03a0*/  NOP ;  /* 0x0000000000007918 */ /* 0x000fc00000000000 */
        /* <DEDUP_REMOVED lines=13> */
.L_x_7:


//--------------------- .nv.shared.reserved.0     --------------------------
	.section	.nv.shared.reserved.0,"aw",@nobits
	.weak		__nv_reservedSMEM_offset_0_alias
	.size		__nv_reservedSMEM_offset_0_alias, 0, 64
	.other		__nv_reservedSMEM_offset_0_alias,@"STO_CUDA_RESERVED_SHARED STV_DEFAULT"
__nv_reservedSMEM_offset_0_alias:
	.zero		0
	.zero		64


//--------------------- .nv.constant0._Z3gpuP4HASHS0_Pc --------------------------
	.section	.nv.constant0._Z3gpuP4HASHS0_Pc,"a",@progbits
	.sectionflags	@""
	.align	4
.nv.constant0._Z3gpuP4HASHS0_Pc:
	.zero		920


//--------------------- SYMBOLS --------------------------

	.type		.nv.reservedSmem.offset0,@object
	.size		.nv.reservedSmem.offset0,0x4
